//
// Generated by NVIDIA NVVM Compiler
//
// Compiler Build ID: CL-36424714
// Cuda compilation tools, release 13.0, V13.0.88
// Based on NVVM 20.0.0
//

.version 9.0
.target sm_100
.address_size 64

	// .globl	_Z11add_vectorsPdS_iS_

.visible .entry _Z11add_vectorsPdS_iS_(
	.param .u64 .ptr .align 1 _Z11add_vectorsPdS_iS__param_0,
	.param .u64 .ptr .align 1 _Z11add_vectorsPdS_iS__param_1,
	.param .u32 _Z11add_vectorsPdS_iS__param_2,
	.param .u64 .ptr .align 1 _Z11add_vectorsPdS_iS__param_3
)
{
	.reg .pred 	%p<2>;
	.reg .b32 	%r<6>;
	.reg .b64 	%rd<11>;
	.reg .b64 	%fd<4>;

	ld.param.u64 	%rd1, [_Z11add_vectorsPdS_iS__param_0];
	ld.param.u64 	%rd2, [_Z11add_vectorsPdS_iS__param_1];
	ld.param.u32 	%r2, [_Z11add_vectorsPdS_iS__param_2];
	ld.param.u64 	%rd3, [_Z11add_vectorsPdS_iS__param_3];
	mov.u32 	%r3, %ntid.x;
	mov.u32 	%r4, %ctaid.x;
	mov.u32 	%r5, %tid.x;
	mad.lo.s32 	%r1, %r3, %r4, %r5;
	setp.ge.s32 	%p1, %r1, %r2;
	@%p1 bra 	$L__BB0_2;
	cvta.to.global.u64 	%rd4, %rd1;
	cvta.to.global.u64 	%rd5, %rd2;
	cvta.to.global.u64 	%rd6, %rd3;
	mul.wide.s32 	%rd7, %r1, 8;
	add.s64 	%rd8, %rd4, %rd7;
	ld.global.f64 	%fd1, [%rd8];
	add.s64 	%rd9, %rd5, %rd7;
	ld.global.f64 	%fd2, [%rd9];
	add.f64 	%fd3, %fd1, %fd2;
	add.s64 	%rd10, %rd6, %rd7;
	st.global.f64 	[%rd10], %fd3;
$L__BB0_2:
	ret;

}


// ===== COMPILED SASS (sm_100) =====

	.target	sm_100

	.elftype	@"ET_EXEC"


//--------------------- .note.nv.tkinfo           --------------------------
	.section	.note.nv.tkinfo,"",@"SHT_NOTE"
	.sectionflags	@"SHF_NOTE_NV_TKINFO"
	.tkinfo
        /*0018*/ 	.word	0x00000002
        /*0030*/ 	.string	""
        /*0030*/ 	.string	"ptxas"
        /*0030*/ 	.string	"Cuda compilation tools, release 13.0, V13.0.88"
        /*0030*/ 	.string	"Build cuda_13.0.r13.0/compiler.36424714_0"
        /*0030*/ 	.string	"-arch sm_100 -m 64 "



//--------------------- .note.nv.cuinfo           --------------------------
	.section	.note.nv.cuinfo,"",@"SHT_NOTE"
	.sectionflags	@"SHF_NOTE_NV_CUINFO"
        /*0018*/ 	.short	0x0002
        /*001a*/ 	.short	0x0064
        /*001c*/ 	.short	0x0082
	.zero		2


//--------------------- .nv.info                  --------------------------
	.section	.nv.info,"",@"SHT_CUDA_INFO"
	.align	4


	//----- nvinfo : EIATTR_REGCOUNT
	.align		4
        /*0000*/ 	.byte	0x04, 0x2f
        /*0002*/ 	.short	(.L_1 - .L_0)
	.align		4
.L_0:
        /*0004*/ 	.word	index@(_Z11add_vectorsPdS_iS_)
        /*0008*/ 	.word	0x0000000e


	//----- nvinfo : EIATTR_FRAME_SIZE
	.align		4
.L_1:
        /*000c*/ 	.byte	0x04, 0x11
        /*000e*/ 	.short	(.L_3 - .L_2)
	.align		4
.L_2:
        /*0010*/ 	.word	index@(_Z11add_vectorsPdS_iS_)
        /*0014*/ 	.word	0x00000000


	//----- nvinfo : EIATTR_MIN_STACK_SIZE
	.align		4
.L_3:
        /*0018*/ 	.byte	0x04, 0x12
        /*001a*/ 	.short	(.L_5 - .L_4)
	.align		4
.L_4:
        /*001c*/ 	.word	index@(_Z11add_vectorsPdS_iS_)
        /*0020*/ 	.word	0x00000000
.L_5:


//--------------------- .nv.compat                --------------------------
	.section	.nv.compat,"",@"SHT_CUDA_COMPAT_INFO"
	.align	4
        /*0000*/ 	.byte	0x02, 0x09, 0x00, 0x00, 0x02, 0x02, 0x01, 0x00, 0x02, 0x05, 0x05, 0x00, 0x03, 0x07, 0x01, 0x01
        /*0010*/ 	.byte	0x02, 0x03, 0x00, 0x00, 0x02, 0x06, 0x01, 0x00, 0x04, 0x0b, 0x08, 0x00, 0x01, 0x00, 0x00, 0x00
        /*0020*/ 	.byte	0x00, 0x00, 0x00, 0x00


//--------------------- .nv.info._Z11add_vectorsPdS_iS_ --------------------------
	.section	.nv.info._Z11add_vectorsPdS_iS_,"",@"SHT_CUDA_INFO"
	.sectionflags	@""
	.align	4


	//----- nvinfo : EIATTR_CUDA_API_VERSION
	.align		4
        /*0000*/ 	.byte	0x04, 0x37
        /*0002*/ 	.short	(.L_7 - .L_6)
.L_6:
        /*0004*/ 	.word	0x00000082


	//----- nvinfo : EIATTR_KPARAM_INFO
	.align		4
.L_7:
        /*0008*/ 	.byte	0x04, 0x17
        /*000a*/ 	.short	(.L_9 - .L_8)
.L_8:
        /*000c*/ 	.word	0x00000000
        /*0010*/ 	.short	0x0003
        /*0012*/ 	.short	0x0018
        /*0014*/ 	.byte	0x00, 0xf5, 0x21, 0x00


	//----- nvinfo : EIATTR_KPARAM_INFO
	.align		4
.L_9:
        /*0018*/ 	.byte	0x04, 0x17
        /*001a*/ 	.short	(.L_11 - .L_10)
.L_10:
        /*001c*/ 	.word	0x00000000
        /*0020*/ 	.short	0x0002
        /*0022*/ 	.short	0x0010
        /*0024*/ 	.byte	0x00, 0xf0, 0x11, 0x00


	//----- nvinfo : EIATTR_KPARAM_INFO
	.align		4
.L_11:
        /*0028*/ 	.byte	0x04, 0x17
        /*002a*/ 	.short	(.L_13 - .L_12)
.L_12:
        /*002c*/ 	.word	0x00000000
        /*0030*/ 	.short	0x0001
        /*0032*/ 	.short	0x0008
        /*0034*/ 	.byte	0x00, 0xf5, 0x21, 0x00


	//----- nvinfo : EIATTR_KPARAM_INFO
	.align		4
.L_13:
        /*0038*/ 	.byte	0x04, 0x17
        /*003a*/ 	.short	(.L_15 - .L_14)
.L_14:
        /*003c*/ 	.word	0x00000000
        /*0040*/ 	.short	0x0000
        /*0042*/ 	.short	0x0000
        /*0044*/ 	.byte	0x00, 0xf5, 0x21, 0x00


	//----- nvinfo : EIATTR_SPARSE_MMA_MASK
	.align		4
.L_15:
        /*0048*/ 	.byte	0x03, 0x50
        /*004a*/ 	.short	0x0000


	//----- nvinfo : EIATTR_MAXREG_COUNT
	.align		4
        /*004c*/ 	.byte	0x03, 0x1b
        /*004e*/ 	.short	0x00ff


	//----- nvinfo : EIATTR_MERCURY_ISA_VERSION
	.align		4
        /*0050*/ 	.byte	0x03, 0x5f
        /*0052*/ 	.short	0x0101


	//----- nvinfo : EIATTR_VRC_CTA_INIT_COUNT
	.align		4
        /*0054*/ 	.byte	0x02, 0x4a
	.zero		1
	.zero		1


	//----- nvinfo : EIATTR_EXIT_INSTR_OFFSETS
	.align		4
        /*0058*/ 	.byte	0x04, 0x1c
        /*005a*/ 	.short	(.L_17 - .L_16)


	//   ....[0]....
.L_16:
        /*005c*/ 	.word	0x00000070


	//   ....[1]....
        /*0060*/ 	.word	0x00000130


	//----- nvinfo : EIATTR_CBANK_PARAM_SIZE
	.align		4
.L_17:
        /*0064*/ 	.byte	0x03, 0x19
        /*0066*/ 	.short	0x0020


	//----- nvinfo : EIATTR_PARAM_CBANK
	.align		4
        /*0068*/ 	.byte	0x04, 0x0a
        /*006a*/ 	.short	(.L_19 - .L_18)
	.align		4
.L_18:
        /*006c*/ 	.word	index@(.nv.constant0._Z11add_vectorsPdS_iS_)
        /*0070*/ 	.short	0x0380
        /*0072*/ 	.short	0x0020


	//----- nvinfo : EIATTR_SW_WAR
	.align		4
.L_19:
        /*0074*/ 	.byte	0x04, 0x36
        /*0076*/ 	.short	(.L_21 - .L_20)
.L_20:
        /*0078*/ 	.word	0x00000008
.L_21:


//--------------------- .nv.callgraph             --------------------------
	.section	.nv.callgraph,"",@"SHT_CUDA_CALLGRAPH"
	.align	4
	.sectionentsize	8
	.align		4
        /*0000*/ 	.word	0x00000000
	.align		4
        /*0004*/ 	.word	0xffffffff
	.align		4
        /*0008*/ 	.word	0x00000000
	.align		4
        /*000c*/ 	.word	0xfffffffe
	.align		4
        /*0010*/ 	.word	0x00000000
	.align		4
        /*0014*/ 	.word	0xfffffffd
	.align		4
        /*0018*/ 	.word	0x00000000
	.align		4
        /*001c*/ 	.word	0xfffffffc


//--------------------- .text._Z11add_vectorsPdS_iS_ --------------------------
	.section	.text._Z11add_vectorsPdS_iS_,"ax",@progbits
	.align	128
        .global         _Z11add_vectorsPdS_iS_
        .type           _Z11add_vectorsPdS_iS_,@function
        .size           _Z11add_vectorsPdS_iS_,(.L_x_1 - _Z11add_vectorsPdS_iS_)
        .other          _Z11add_vectorsPdS_iS_,@"STO_CUDA_ENTRY STV_DEFAULT"
_Z11add_vectorsPdS_iS_:
.text._Z11add_vectorsPdS_iS_:
[----:B------:R-:W-:Y:S01]  /*0000*/  LDC R1, c[0x0][0x37c] ;  /* 0x0000df00ff017b82 */ /* 0x000fe20000000800 */
[----:B------:R-:W0:Y:S01]  /*0010*/  S2R R11, SR_CTAID.X ;  /* 0x00000000000b7919 */ /* 0x000e220000002500 */
[----:B------:R-:W0:Y:S01]  /*0020*/  LDCU UR4, c[0x0][0x360] ;  /* 0x00006c00ff0477ac */ /* 0x000e220008000800 */
[----:B------:R-:W0:Y:S01]  /*0030*/  S2R R0, SR_TID.X ;  /* 0x0000000000007919 */ /* 0x000e220000002100 */
[----:B------:R-:W1:Y:S01]  /*0040*/  LDCU UR5, c[0x0][0x390] ;  /* 0x00007200ff0577ac */ /* 0x000e620008000800 */
[----:B0-----:R-:W-:-:S05]  /*0050*/  IMAD R11, R11, UR4, R0 ;  /* 0x000000040b0b7c24 */ /* 0x001fca000f8e0200 */
[----:B-1----:R-:W-:-:S13]  /*0060*/  ISETP.GE.AND P0, PT, R11, UR5, PT ;  /* 0x000000050b007c0c */ /* 0x002fda000bf06270 */
[----:B------:R-:W-:Y:S05]  /*0070*/  @P0 EXIT ;  /* 0x000000000000094d */ /* 0x000fea0003800000 */
[----:B------:R-:W0:Y:S01]  /*0080*/  LDC.64 R2, c[0x0][0x380] ;  /* 0x0000e000ff027b82 */ /* 0x000e220000000a00 */
[----:B------:R-:W1:Y:S07]  /*0090*/  LDCU.64 UR4, c[0x0][0x358] ;  /* 0x00006b00ff0477ac */ /* 0x000e6e0008000a00 */
[----:B------:R-:W2:Y:S08]  /*00a0*/  LDC.64 R4, c[0x0][0x388] ;  /* 0x0000e200ff047b82 */ /* 0x000eb00000000a00 */
[----:B------:R-:W3:Y:S01]  /*00b0*/  LDC.64 R8, c[0x0][0x398] ;  /* 0x0000e600ff087b82 */ /* 0x000ee20000000a00 */
[----:B0-----:R-:W-:-:S06]  /*00c0*/  IMAD.WIDE R2, R11, 0x8, R2 ;  /* 0x000000080b027825 */ /* 0x001fcc00078e0202 */
[----:B-1----:R-:W4:Y:S01]  /*00d0*/  LDG.E.64 R2, desc[UR4][R2.64] ;  /* 0x0000000402027981 */ /* 0x002f22000c1e1b00 */
[----:B--2---:R-:W-:-:S06]  /*00e0*/  IMAD.WIDE R4, R11, 0x8, R4 ;  /* 0x000000080b047825 */ /* 0x004fcc00078e0204 */
[----:B------:R-:W4:Y:S01]  /*00f0*/  LDG.E.64 R4, desc[UR4][R4.64] ;  /* 0x0000000404047981 */ /* 0x000f22000c1e1b00 */
[----:B---3--:R-:W-:Y:S01]  /*0100*/  IMAD.WIDE R8, R11, 0x8, R8 ;  /* 0x000000080b087825 */ /* 0x008fe200078e0208 */
[----:B----4-:R-:W-:-:S07]  /*0110*/  DADD R6, R2, R4 ;  /* 0x0000000002067229 */ /* 0x010fce0000000004 */
[----:B------:R-:W-:Y:S01]  /*0120*/  STG.E.64 desc[UR4][R8.64], R6 ;  /* 0x0000000608007986 */ /* 0x000fe2000c101b04 */
[----:B------:R-:W-:Y:S05]  /*0130*/  EXIT ;  /* 0x000000000000794d */ /* 0x000fea0003800000 */
.L_x_0:
[----:B------:R-:W-:-:S00]  /*0140*/  BRA `(.L_x_0) ;  /* 0xfffffffc00fc7947 */ /* 0x000fc0000383ffff */
[----:B------:R-:W-:-:S00]  /*0150*/  NOP ;  /* 0x0000000000007918 */ /* 0x000fc00000000000 */
        /* <DEDUP_REMOVED lines=10> */
.L_x_1:


//--------------------- .nv.shared.reserved.0     --------------------------
	.section	.nv.shared.reserved.0,"aw",@nobits
	.weak		__nv_reservedSMEM_offset_0_alias
	.size		__nv_reservedSMEM_offset_0_alias, 0, 64
	.other		__nv_reservedSMEM_offset_0_alias,@"STO_CUDA_RESERVED_SHARED STV_DEFAULT"
__nv_reservedSMEM_offset_0_alias:
	.zero		0
	.zero		64


//--------------------- .nv.constant0._Z11add_vectorsPdS_iS_ --------------------------
	.section	.nv.constant0._Z11add_vectorsPdS_iS_,"a",@progbits
	.sectionflags	@""
	.align	4
.nv.constant0._Z11add_vectorsPdS_iS_:
	.zero		928


//--------------------- SYMBOLS --------------------------

	.type		.nv.reservedSmem.offset0,@object
	.size		.nv.reservedSmem.offset0,0x4
